//
// Generated by NVIDIA NVVM Compiler
//
// Compiler Build ID: CL-36424714
// Cuda compilation tools, release 13.0, V13.0.88
// Based on NVVM 20.0.0
//

.version 9.0
.target sm_100
.address_size 64

	// .globl	_Z14gpu_transpose1PiS_i

.visible .entry _Z14gpu_transpose1PiS_i(
	.param .u64 .ptr .align 1 _Z14gpu_transpose1PiS_i_param_0,
	.param .u64 .ptr .align 1 _Z14gpu_transpose1PiS_i_param_1,
	.param .u32 _Z14gpu_transpose1PiS_i_param_2
)
{
	.reg .pred 	%p<2>;
	.reg .b32 	%r<14>;
	.reg .b64 	%rd<9>;

	ld.param.u64 	%rd1, [_Z14gpu_transpose1PiS_i_param_0];
	ld.param.u64 	%rd2, [_Z14gpu_transpose1PiS_i_param_1];
	ld.param.u32 	%r3, [_Z14gpu_transpose1PiS_i_param_2];
	mov.u32 	%r4, %ctaid.x;
	mov.u32 	%r5, %ntid.x;
	mov.u32 	%r6, %tid.x;
	mad.lo.s32 	%r1, %r4, %r5, %r6;
	mov.u32 	%r7, %ctaid.y;
	mov.u32 	%r8, %ntid.y;
	mov.u32 	%r9, %tid.y;
	mad.lo.s32 	%r2, %r7, %r8, %r9;
	max.s32 	%r10, %r2, %r1;
	setp.ge.s32 	%p1, %r10, %r3;
	@%p1 bra 	$L__BB0_2;
	cvta.to.global.u64 	%rd3, %rd1;
	cvta.to.global.u64 	%rd4, %rd2;
	mad.lo.s32 	%r11, %r3, %r1, %r2;
	mul.wide.s32 	%rd5, %r11, 4;
	add.s64 	%rd6, %rd3, %rd5;
	ld.global.u32 	%r12, [%rd6];
	mad.lo.s32 	%r13, %r3, %r2, %r1;
	mul.wide.s32 	%rd7, %r13, 4;
	add.s64 	%rd8, %rd4, %rd7;
	st.global.u32 	[%rd8], %r12;
$L__BB0_2:
	ret;

}
	// .globl	_Z13gpu_transposePiS_i
.visible .entry _Z13gpu_transposePiS_i(
	.param .u64 .ptr .align 1 _Z13gpu_transposePiS_i_param_0,
	.param .u64 .ptr .align 1 _Z13gpu_transposePiS_i_param_1,
	.param .u32 _Z13gpu_transposePiS_i_param_2
)
{
	.reg .pred 	%p<2>;
	.reg .b32 	%r<14>;
	.reg .b64 	%rd<9>;

	ld.param.u64 	%rd1, [_Z13gpu_transposePiS_i_param_0];
	ld.param.u64 	%rd2, [_Z13gpu_transposePiS_i_param_1];
	ld.param.u32 	%r3, [_Z13gpu_transposePiS_i_param_2];
	mov.u32 	%r4, %ctaid.y;
	mov.u32 	%r5, %ntid.y;
	mov.u32 	%r6, %tid.y;
	mad.lo.s32 	%r1, %r4, %r5, %r6;
	mov.u32 	%r7, %ctaid.x;
	mov.u32 	%r8, %ntid.x;
	mov.u32 	%r9, %tid.x;
	mad.lo.s32 	%r2, %r7, %r8, %r9;
	max.s32 	%r10, %r1, %r2;
	setp.ge.s32 	%p1, %r10, %r3;
	@%p1 bra 	$L__BB1_2;
	cvta.to.global.u64 	%rd3, %rd1;
	cvta.to.global.u64 	%rd4, %rd2;
	mad.lo.s32 	%r11, %r3, %r1, %r2;
	mul.wide.s32 	%rd5, %r11, 4;
	add.s64 	%rd6, %rd3, %rd5;
	ld.global.u32 	%r12, [%rd6];
	mad.lo.s32 	%r13, %r3, %r2, %r1;
	mul.wide.s32 	%rd7, %r13, 4;
	add.s64 	%rd8, %rd4, %rd7;
	st.global.u32 	[%rd8], %r12;
$L__BB1_2:
	ret;

}


// ===== COMPILED SASS (sm_100) =====

	.target	sm_100

	.elftype	@"ET_EXEC"


//--------------------- .note.nv.tkinfo           --------------------------
	.section	.note.nv.tkinfo,"",@"SHT_NOTE"
	.sectionflags	@"SHF_NOTE_NV_TKINFO"
	.tkinfo
        /*0018*/ 	.word	0x00000002
        /*0030*/ 	.string	""
        /*0030*/ 	.string	"ptxas"
        /*0030*/ 	.string	"Cuda compilation tools, release 13.0, V13.0.88"
        /*0030*/ 	.string	"Build cuda_13.0.r13.0/compiler.36424714_0"
        /*0030*/ 	.string	"-arch sm_100 -m 64 "



//--------------------- .note.nv.cuinfo           --------------------------
	.section	.note.nv.cuinfo,"",@"SHT_NOTE"
	.sectionflags	@"SHF_NOTE_NV_CUINFO"
        /*0018*/ 	.short	0x0002
        /*001a*/ 	.short	0x0064
        /*001c*/ 	.short	0x0082
	.zero		2


//--------------------- .nv.info                  --------------------------
	.section	.nv.info,"",@"SHT_CUDA_INFO"
	.align	4


	//----- nvinfo : EIATTR_REGCOUNT
	.align		4
        /*0000*/ 	.byte	0x04, 0x2f
        /*0002*/ 	.short	(.L_1 - .L_0)
	.align		4
.L_0:
        /*0004*/ 	.word	index@(_Z14gpu_transpose1PiS_i)
        /*0008*/ 	.word	0x0000000a


	//----- nvinfo : EIATTR_FRAME_SIZE
	.align		4
.L_1:
        /*000c*/ 	.byte	0x04, 0x11
        /*000e*/ 	.short	(.L_3 - .L_2)
	.align		4
.L_2:
        /*0010*/ 	.word	index@(_Z14gpu_transpose1PiS_i)
        /*0014*/ 	.word	0x00000000


	//----- nvinfo : EIATTR_REGCOUNT
	.align		4
.L_3:
        /*0018*/ 	.byte	0x04, 0x2f
        /*001a*/ 	.short	(.L_5 - .L_4)
	.align		4
.L_4:
        /*001c*/ 	.word	index@(_Z13gpu_transposePiS_i)
        /*0020*/ 	.word	0x0000000a


	//----- nvinfo : EIATTR_FRAME_SIZE
	.align		4
.L_5:
        /*0024*/ 	.byte	0x04, 0x11
        /*0026*/ 	.short	(.L_7 - .L_6)
	.align		4
.L_6:
        /*0028*/ 	.word	index@(_Z13gpu_transposePiS_i)
        /*002c*/ 	.word	0x00000000


	//----- nvinfo : EIATTR_MIN_STACK_SIZE
	.align		4
.L_7:
        /*0030*/ 	.byte	0x04, 0x12
        /*0032*/ 	.short	(.L_9 - .L_8)
	.align		4
.L_8:
        /*0034*/ 	.word	index@(_Z13gpu_transposePiS_i)
        /*0038*/ 	.word	0x00000000


	//----- nvinfo : EIATTR_MIN_STACK_SIZE
	.align		4
.L_9:
        /*003c*/ 	.byte	0x04, 0x12
        /*003e*/ 	.short	(.L_11 - .L_10)
	.align		4
.L_10:
        /*0040*/ 	.word	index@(_Z14gpu_transpose1PiS_i)
        /*0044*/ 	.word	0x00000000
.L_11:


//--------------------- .nv.compat                --------------------------
	.section	.nv.compat,"",@"SHT_CUDA_COMPAT_INFO"
	.align	4
        /*0000*/ 	.byte	0x02, 0x09, 0x00, 0x00, 0x02, 0x02, 0x01, 0x00, 0x02, 0x05, 0x05, 0x00, 0x03, 0x07, 0x01, 0x01
        /*0010*/ 	.byte	0x02, 0x03, 0x00, 0x00, 0x02, 0x06, 0x01, 0x00, 0x04, 0x0b, 0x08, 0x00, 0x09, 0x00, 0x00, 0x00
        /*0020*/ 	.byte	0x00, 0x00, 0x00, 0x00


//--------------------- .nv.info._Z13gpu_transposePiS_i --------------------------
	.section	.nv.info._Z13gpu_transposePiS_i,"",@"SHT_CUDA_INFO"
	.sectionflags	@""
	.align	4


	//----- nvinfo : EIATTR_CUDA_API_VERSION
	.align		4
        /*0000*/ 	.byte	0x04, 0x37
        /*0002*/ 	.short	(.L_13 - .L_12)
.L_12:
        /*0004*/ 	.word	0x00000082


	//----- nvinfo : EIATTR_KPARAM_INFO
	.align		4
.L_13:
        /*0008*/ 	.byte	0x04, 0x17
        /*000a*/ 	.short	(.L_15 - .L_14)
.L_14:
        /*000c*/ 	.word	0x00000000
        /*0010*/ 	.short	0x0002
        /*0012*/ 	.short	0x0010
        /*0014*/ 	.byte	0x00, 0xf0, 0x11, 0x00


	//----- nvinfo : EIATTR_KPARAM_INFO
	.align		4
.L_15:
        /*0018*/ 	.byte	0x04, 0x17
        /*001a*/ 	.short	(.L_17 - .L_16)
.L_16:
        /*001c*/ 	.word	0x00000000
        /*0020*/ 	.short	0x0001
        /*0022*/ 	.short	0x0008
        /*0024*/ 	.byte	0x00, 0xf5, 0x21, 0x00


	//----- nvinfo : EIATTR_KPARAM_INFO
	.align		4
.L_17:
        /*0028*/ 	.byte	0x04, 0x17
        /*002a*/ 	.short	(.L_19 - .L_18)
.L_18:
        /*002c*/ 	.word	0x00000000
        /*0030*/ 	.short	0x0000
        /*0032*/ 	.short	0x0000
        /*0034*/ 	.byte	0x00, 0xf5, 0x21, 0x00


	//----- nvinfo : EIATTR_SPARSE_MMA_MASK
	.align		4
.L_19:
        /*0038*/ 	.byte	0x03, 0x50
        /*003a*/ 	.short	0x0000


	//----- nvinfo : EIATTR_MAXREG_COUNT
	.align		4
        /*003c*/ 	.byte	0x03, 0x1b
        /*003e*/ 	.short	0x00ff


	//----- nvinfo : EIATTR_MERCURY_ISA_VERSION
	.align		4
        /*0040*/ 	.byte	0x03, 0x5f
        /*0042*/ 	.short	0x0101


	//----- nvinfo : EIATTR_VRC_CTA_INIT_COUNT
	.align		4
        /*0044*/ 	.byte	0x02, 0x4a
	.zero		1
	.zero		1


	//----- nvinfo : EIATTR_EXIT_INSTR_OFFSETS
	.align		4
        /*0048*/ 	.byte	0x04, 0x1c
        /*004a*/ 	.short	(.L_21 - .L_20)


	//   ....[0]....
.L_20:
        /*004c*/ 	.word	0x000000c0


	//   ....[1]....
        /*0050*/ 	.word	0x00000160


	//----- nvinfo : EIATTR_CBANK_PARAM_SIZE
	.align		4
.L_21:
        /*0054*/ 	.byte	0x03, 0x19
        /*0056*/ 	.short	0x0014


	//----- nvinfo : EIATTR_PARAM_CBANK
	.align		4
        /*0058*/ 	.byte	0x04, 0x0a
        /*005a*/ 	.short	(.L_23 - .L_22)
	.align		4
.L_22:
        /*005c*/ 	.word	index@(.nv.constant0._Z13gpu_transposePiS_i)
        /*0060*/ 	.short	0x0380
        /*0062*/ 	.short	0x0014


	//----- nvinfo : EIATTR_SW_WAR
	.align		4
.L_23:
        /*0064*/ 	.byte	0x04, 0x36
        /*0066*/ 	.short	(.L_25 - .L_24)
.L_24:
        /*0068*/ 	.word	0x00000008
.L_25:


//--------------------- .nv.info._Z14gpu_transpose1PiS_i --------------------------
	.section	.nv.info._Z14gpu_transpose1PiS_i,"",@"SHT_CUDA_INFO"
	.sectionflags	@""
	.align	4


	//----- nvinfo : EIATTR_CUDA_API_VERSION
	.align		4
        /*0000*/ 	.byte	0x04, 0x37
        /*0002*/ 	.short	(.L_27 - .L_26)
.L_26:
        /*0004*/ 	.word	0x00000082


	//----- nvinfo : EIATTR_KPARAM_INFO
	.align		4
.L_27:
        /*0008*/ 	.byte	0x04, 0x17
        /*000a*/ 	.short	(.L_29 - .L_28)
.L_28:
        /*000c*/ 	.word	0x00000000
        /*0010*/ 	.short	0x0002
        /*0012*/ 	.short	0x0010
        /*0014*/ 	.byte	0x00, 0xf0, 0x11, 0x00


	//----- nvinfo : EIATTR_KPARAM_INFO
	.align		4
.L_29:
        /*0018*/ 	.byte	0x04, 0x17
        /*001a*/ 	.short	(.L_31 - .L_30)
.L_30:
        /*001c*/ 	.word	0x00000000
        /*0020*/ 	.short	0x0001
        /*0022*/ 	.short	0x0008
        /*0024*/ 	.byte	0x00, 0xf5, 0x21, 0x00


	//----- nvinfo : EIATTR_KPARAM_INFO
	.align		4
.L_31:
        /*0028*/ 	.byte	0x04, 0x17
        /*002a*/ 	.short	(.L_33 - .L_32)
.L_32:
        /*002c*/ 	.word	0x00000000
        /*0030*/ 	.short	0x0000
        /*0032*/ 	.short	0x0000
        /*0034*/ 	.byte	0x00, 0xf5, 0x21, 0x00


	//----- nvinfo : EIATTR_SPARSE_MMA_MASK
	.align		4
.L_33:
        /*0038*/ 	.byte	0x03, 0x50
        /*003a*/ 	.short	0x0000


	//----- nvinfo : EIATTR_MAXREG_COUNT
	.align		4
        /*003c*/ 	.byte	0x03, 0x1b
        /*003e*/ 	.short	0x00ff


	//----- nvinfo : EIATTR_MERCURY_ISA_VERSION
	.align		4
        /*0040*/ 	.byte	0x03, 0x5f
        /*0042*/ 	.short	0x0101


	//----- nvinfo : EIATTR_VRC_CTA_INIT_COUNT
	.align		4
        /*0044*/ 	.byte	0x02, 0x4a
	.zero		1
	.zero		1


	//----- nvinfo : EIATTR_EXIT_INSTR_OFFSETS
	.align		4
        /*0048*/ 	.byte	0x04, 0x1c
        /*004a*/ 	.short	(.L_35 - .L_34)


	//   ....[0]....
.L_34:
        /*004c*/ 	.word	0x000000c0


	//   ....[1]....
        /*0050*/ 	.word	0x00000160


	//----- nvinfo : EIATTR_CBANK_PARAM_SIZE
	.align		4
.L_35:
        /*0054*/ 	.byte	0x03, 0x19
        /*0056*/ 	.short	0x0014


	//----- nvinfo : EIATTR_PARAM_CBANK
	.align		4
        /*0058*/ 	.byte	0x04, 0x0a
        /*005a*/ 	.short	(.L_37 - .L_36)
	.align		4
.L_36:
        /*005c*/ 	.word	index@(.nv.constant0._Z14gpu_transpose1PiS_i)
        /*0060*/ 	.short	0x0380
        /*0062*/ 	.short	0x0014


	//----- nvinfo : EIATTR_SW_WAR
	.align		4
.L_37:
        /*0064*/ 	.byte	0x04, 0x36
        /*0066*/ 	.short	(.L_39 - .L_38)
.L_38:
        /*0068*/ 	.word	0x00000008
.L_39:


//--------------------- .nv.callgraph             --------------------------
	.section	.nv.callgraph,"",@"SHT_CUDA_CALLGRAPH"
	.align	4
	.sectionentsize	8
	.align		4
        /*0000*/ 	.word	0x00000000
	.align		4
        /*0004*/ 	.word	0xffffffff
	.align		4
        /*0008*/ 	.word	0x00000000
	.align		4
        /*000c*/ 	.word	0xfffffffe
	.align		4
        /*0010*/ 	.word	0x00000000
	.align		4
        /*0014*/ 	.word	0xfffffffd
	.align		4
        /*0018*/ 	.word	0x00000000
	.align		4
        /*001c*/ 	.word	0xfffffffc


//--------------------- .text._Z13gpu_transposePiS_i --------------------------
	.section	.text._Z13gpu_transposePiS_i,"ax",@progbits
	.align	128
        .global         _Z13gpu_transposePiS_i
        .type           _Z13gpu_transposePiS_i,@function
        .size           _Z13gpu_transposePiS_i,(.L_x_2 - _Z13gpu_transposePiS_i)
        .other          _Z13gpu_transposePiS_i,@"STO_CUDA_ENTRY STV_DEFAULT"
_Z13gpu_transposePiS_i:
.text._Z13gpu_transposePiS_i:
[----:B------:R-:W-:Y:S01]  /*0000*/  LDC R1, c[0x0][0x37c] ;  /* 0x0000df00ff017b82 */ /* 0x000fe20000000800 */
[----:B------:R-:W0:Y:S07]  /*0010*/  S2R R3, SR_TID.Y ;  /* 0x0000000000037919 */ /* 0x000e2e0000002200 */
[----:B------:R-:W0:Y:S01]  /*0020*/  LDC R0, c[0x0][0x364] ;  /* 0x0000d900ff007b82 */ /* 0x000e220000000800 */
[----:B------:R-:W1:Y:S01]  /*0030*/  LDCU UR6, c[0x0][0x390] ;  /* 0x00007200ff0677ac */ /* 0x000e620008000800 */
[----:B------:R-:W2:Y:S06]  /*0040*/  S2R R2, SR_TID.X ;  /* 0x0000000000027919 */ /* 0x000eac0000002100 */
[----:B------:R-:W0:Y:S08]  /*0050*/  S2UR UR4, SR_CTAID.Y ;  /* 0x00000000000479c3 */ /* 0x000e300000002600 */
[----:B------:R-:W2:Y:S08]  /*0060*/  S2UR UR5, SR_CTAID.X ;  /* 0x00000000000579c3 */ /* 0x000eb00000002500 */
[----:B------:R-:W2:Y:S01]  /*0070*/  LDC R7, c[0x0][0x360] ;  /* 0x0000d800ff077b82 */ /* 0x000ea20000000800 */
[----:B0-----:R-:W-:-:S02]  /*0080*/  IMAD R0, R0, UR4, R3 ;  /* 0x0000000400007c24 */ /* 0x001fc4000f8e0203 */
[----:B--2---:R-:W-:-:S05]  /*0090*/  IMAD R7, R7, UR5, R2 ;  /* 0x0000000507077c24 */ /* 0x004fca000f8e0202 */
[----:B------:R-:W-:-:S04]  /*00a0*/  VIMNMX R2, PT, PT, R0, R7, !PT ;  /* 0x0000000700027248 */ /* 0x000fc80007fe0100 */
[----:B-1----:R-:W-:-:S13]  /*00b0*/  ISETP.GE.AND P0, PT, R2, UR6, PT ;  /* 0x0000000602007c0c */ /* 0x002fda000bf06270 */
[----:B------:R-:W-:Y:S05]  /*00c0*/  @P0 EXIT ;  /* 0x000000000000094d */ /* 0x000fea0003800000 */
[----:B------:R-:W0:Y:S01]  /*00d0*/  LDC.64 R2, c[0x0][0x380] ;  /* 0x0000e000ff027b82 */ /* 0x000e220000000a00 */
[----:B------:R-:W1:Y:S01]  /*00e0*/  LDCU.64 UR4, c[0x0][0x358] ;  /* 0x00006b00ff0477ac */ /* 0x000e620008000a00 */
[----:B------:R-:W-:-:S04]  /*00f0*/  IMAD R5, R0, UR6, R7 ;  /* 0x0000000600057c24 */ /* 0x000fc8000f8e0207 */
[----:B0-----:R-:W-:Y:S02]  /*0100*/  IMAD.WIDE R2, R5, 0x4, R2 ;  /* 0x0000000405027825 */ /* 0x001fe400078e0202 */
[----:B------:R-:W0:Y:S04]  /*0110*/  LDC.64 R4, c[0x0][0x388] ;  /* 0x0000e200ff047b82 */ /* 0x000e280000000a00 */
[----:B-1----:R-:W2:Y:S01]  /*0120*/  LDG.E R3, desc[UR4][R2.64] ;  /* 0x0000000402037981 */ /* 0x002ea2000c1e1900 */
[----:B------:R-:W-:-:S04]  /*0130*/  IMAD R7, R7, UR6, R0 ;  /* 0x0000000607077c24 */ /* 0x000fc8000f8e0200 */
[----:B0-----:R-:W-:-:S05]  /*0140*/  IMAD.WIDE R4, R7, 0x4, R4 ;  /* 0x0000000407047825 */ /* 0x001fca00078e0204 */
[----:B--2---:R-:W-:Y:S01]  /*0150*/  STG.E desc[UR4][R4.64], R3 ;  /* 0x0000000304007986 */ /* 0x004fe2000c101904 */
[----:B------:R-:W-:Y:S05]  /*0160*/  EXIT ;  /* 0x000000000000794d */ /* 0x000fea0003800000 */
.L_x_0:
[----:B------:R-:W-:-:S00]  /*0170*/  BRA `(.L_x_0) ;  /* 0xfffffffc00fc7947 */ /* 0x000fc0000383ffff */
[----:B------:R-:W-:-:S00]  /*0180*/  NOP ;  /* 0x0000000000007918 */ /* 0x000fc00000000000 */
[----:B------:R-:W-:-:S00]  /*0190*/  NOP ;  /* 0x0000000000007918 */ /* 0x000fc00000000000 */
[----:B------:R-:W-:-:S00]  /*01a0*/  NOP ;  /* 0x0000000000007918 */ /* 0x000fc00000000000 */
[----:B------:R-:W-:-:S00]  /*01b0*/  NOP ;  /* 0x0000000000007918 */ /* 0x000fc00000000000 */
[----:B------:R-:W-:-:S00]  /*01c0*/  NOP ;  /* 0x0000000000007918 */ /* 0x000fc00000000000 */
[----:B------:R-:W-:-:S00]  /*01d0*/  NOP ;  /* 0x0000000000007918 */ /* 0x000fc00000000000 */
[----:B------:R-:W-:-:S00]  /*01e0*/  NOP ;  /* 0x0000000000007918 */ /* 0x000fc00000000000 */
[----:B------:R-:W-:-:S00]  /*01f0*/  NOP ;  /* 0x0000000000007918 */ /* 0x000fc00000000000 */
.L_x_2:


//--------------------- .text._Z14gpu_transpose1PiS_i --------------------------
	.section	.text._Z14gpu_transpose1PiS_i,"ax",@progbits
	.align	128
        .global         _Z14gpu_transpose1PiS_i
        .type           _Z14gpu_transpose1PiS_i,@function
        .size           _Z14gpu_transpose1PiS_i,(.L_x_3 - _Z14gpu_transpose1PiS_i)
        .other          _Z14gpu_transpose1PiS_i,@"STO_CUDA_ENTRY STV_DEFAULT"
_Z14gpu_transpose1PiS_i:
.text._Z14gpu_transpose1PiS_i:
[----:B------:R-:W-:Y:S01]  /*0000*/  LDC R1, c[0x0][0x37c] ;  /* 0x0000df00ff017b82 */ /* 0x000fe20000000800 */
[----:B------:R-:W0:Y:S07]  /*0010*/  S2R R3, SR_TID.X ;  /* 0x0000000000037919 */ /* 0x000e2e0000002100 */
[----:B------:R-:W0:Y:S01]  /*0020*/  LDC R0, c[0x0][0x360] ;  /* 0x0000d800ff007b82 */ /* 0x000e220000000800 */
[----:B------:R-:W1:Y:S01]  /*0030*/  LDCU UR6, c[0x0][0x390] ;  /* 0x00007200ff0677ac */ /* 0x000e620008000800 */
[----:B------:R-:W2:Y:S06]  /*0040*/  S2R R2, SR_TID.Y ;  /* 0x0000000000027919 */ /* 0x000eac0000002200 */
[----:B------:R-:W0:Y:S08]  /*0050*/  S2UR UR4, SR_CTAID.X ;  /* 0x00000000000479c3 */ /* 0x000e300000002500 */
[----:B------:R-:W2:Y:S08]  /*0060*/  S2UR UR5, SR_CTAID.Y ;  /* 0x00000000000579c3 */ /* 0x000eb00000002600 */
        /* <DEDUP_REMOVED lines=16> */
.L_x_1:
        /* <DEDUP_REMOVED lines=9> */
.L_x_3:


//--------------------- .nv.shared.reserved.0     --------------------------
	.section	.nv.shared.reserved.0,"aw",@nobits
	.weak		__nv_reservedSMEM_offset_0_alias
	.size		__nv_reservedSMEM_offset_0_alias, 0, 64
	.other		__nv_reservedSMEM_offset_0_alias,@"STO_CUDA_RESERVED_SHARED STV_DEFAULT"
__nv_reservedSMEM_offset_0_alias:
	.zero		0
	.zero		64


//--------------------- .nv.constant0._Z13gpu_transposePiS_i --------------------------
	.section	.nv.constant0._Z13gpu_transposePiS_i,"a",@progbits
	.sectionflags	@""
	.align	4
.nv.constant0._Z13gpu_transposePiS_i:
	.zero		916


//--------------------- .nv.constant0._Z14gpu_transpose1PiS_i --------------------------
	.section	.nv.constant0._Z14gpu_transpose1PiS_i,"a",@progbits
	.sectionflags	@""
	.align	4
.nv.constant0._Z14gpu_transpose1PiS_i:
	.zero		916


//--------------------- SYMBOLS --------------------------

	.type		.nv.reservedSmem.offset0,@object
	.size		.nv.reservedSmem.offset0,0x4
